//
// Generated by NVIDIA NVVM Compiler
//
// Compiler Build ID: CL-36424714
// Cuda compilation tools, release 13.0, V13.0.88
// Based on NVVM 20.0.0
//

.version 9.0
.target sm_100
.address_size 64

	// .globl	_Z9addKernelPcS_ii

.visible .entry _Z9addKernelPcS_ii(
	.param .u64 .ptr .align 1 _Z9addKernelPcS_ii_param_0,
	.param .u64 .ptr .align 1 _Z9addKernelPcS_ii_param_1,
	.param .u32 _Z9addKernelPcS_ii_param_2,
	.param .u32 _Z9addKernelPcS_ii_param_3
)
{


	ret;

}


// ===== COMPILED SASS (sm_100) =====

	.target	sm_100

	.elftype	@"ET_EXEC"


//--------------------- .note.nv.tkinfo           --------------------------
	.section	.note.nv.tkinfo,"",@"SHT_NOTE"
	.sectionflags	@"SHF_NOTE_NV_TKINFO"
	.tkinfo
        /*0018*/ 	.word	0x00000002
        /*0030*/ 	.string	""
        /*0030*/ 	.string	"ptxas"
        /*0030*/ 	.string	"Cuda compilation tools, release 13.0, V13.0.88"
        /*0030*/ 	.string	"Build cuda_13.0.r13.0/compiler.36424714_0"
        /*0030*/ 	.string	"-arch sm_100 -m 64 "



//--------------------- .note.nv.cuinfo           --------------------------
	.section	.note.nv.cuinfo,"",@"SHT_NOTE"
	.sectionflags	@"SHF_NOTE_NV_CUINFO"
        /*0018*/ 	.short	0x0002
        /*001a*/ 	.short	0x0064
        /*001c*/ 	.short	0x0082
	.zero		2


//--------------------- .nv.info                  --------------------------
	.section	.nv.info,"",@"SHT_CUDA_INFO"
	.align	4


	//----- nvinfo : EIATTR_REGCOUNT
	.align		4
        /*0000*/ 	.byte	0x04, 0x2f
        /*0002*/ 	.short	(.L_1 - .L_0)
	.align		4
.L_0:
        /*0004*/ 	.word	index@(_Z9addKernelPcS_ii)
        /*0008*/ 	.word	0x00000004


	//----- nvinfo : EIATTR_FRAME_SIZE
	.align		4
.L_1:
        /*000c*/ 	.byte	0x04, 0x11
        /*000e*/ 	.short	(.L_3 - .L_2)
	.align		4
.L_2:
        /*0010*/ 	.word	index@(_Z9addKernelPcS_ii)
        /*0014*/ 	.word	0x00000000


	//----- nvinfo : EIATTR_MIN_STACK_SIZE
	.align		4
.L_3:
        /*0018*/ 	.byte	0x04, 0x12
        /*001a*/ 	.short	(.L_5 - .L_4)
	.align		4
.L_4:
        /*001c*/ 	.word	index@(_Z9addKernelPcS_ii)
        /*0020*/ 	.word	0x00000000
.L_5:


//--------------------- .nv.compat                --------------------------
	.section	.nv.compat,"",@"SHT_CUDA_COMPAT_INFO"
	.align	4
        /*0000*/ 	.byte	0x02, 0x09, 0x00, 0x00, 0x02, 0x02, 0x01, 0x00, 0x02, 0x05, 0x05, 0x00, 0x03, 0x07, 0x01, 0x01
        /*0010*/ 	.byte	0x02, 0x03, 0x00, 0x00, 0x02, 0x06, 0x01, 0x00, 0x04, 0x0b, 0x08, 0x00, 0x09, 0x00, 0x00, 0x00
        /*0020*/ 	.byte	0x00, 0x00, 0x00, 0x00


//--------------------- .nv.info._Z9addKernelPcS_ii --------------------------
	.section	.nv.info._Z9addKernelPcS_ii,"",@"SHT_CUDA_INFO"
	.sectionflags	@""
	.align	4


	//----- nvinfo : EIATTR_CUDA_API_VERSION
	.align		4
        /*0000*/ 	.byte	0x04, 0x37
        /*0002*/ 	.short	(.L_7 - .L_6)
.L_6:
        /*0004*/ 	.word	0x00000082


	//----- nvinfo : EIATTR_KPARAM_INFO
	.align		4
.L_7:
        /*0008*/ 	.byte	0x04, 0x17
        /*000a*/ 	.short	(.L_9 - .L_8)
.L_8:
        /*000c*/ 	.word	0x00000000
        /*0010*/ 	.short	0x0003
        /*0012*/ 	.short	0x0014
        /*0014*/ 	.byte	0x00, 0xf0, 0x11, 0x00


	//----- nvinfo : EIATTR_KPARAM_INFO
	.align		4
.L_9:
        /*0018*/ 	.byte	0x04, 0x17
        /*001a*/ 	.short	(.L_11 - .L_10)
.L_10:
        /*001c*/ 	.word	0x00000000
        /*0020*/ 	.short	0x0002
        /*0022*/ 	.short	0x0010
        /*0024*/ 	.byte	0x00, 0xf0, 0x11, 0x00


	//----- nvinfo : EIATTR_KPARAM_INFO
	.align		4
.L_11:
        /*0028*/ 	.byte	0x04, 0x17
        /*002a*/ 	.short	(.L_13 - .L_12)
.L_12:
        /*002c*/ 	.word	0x00000000
        /*0030*/ 	.short	0x0001
        /*0032*/ 	.short	0x0008
        /*0034*/ 	.byte	0x00, 0xf5, 0x21, 0x00


	//----- nvinfo : EIATTR_KPARAM_INFO
	.align		4
.L_13:
        /*0038*/ 	.byte	0x04, 0x17
        /*003a*/ 	.short	(.L_15 - .L_14)
.L_14:
        /*003c*/ 	.word	0x00000000
        /*0040*/ 	.short	0x0000
        /*0042*/ 	.short	0x0000
        /*0044*/ 	.byte	0x00, 0xf5, 0x21, 0x00


	//----- nvinfo : EIATTR_SPARSE_MMA_MASK
	.align		4
.L_15:
        /*0048*/ 	.byte	0x03, 0x50
        /*004a*/ 	.short	0x0000


	//----- nvinfo : EIATTR_MAXREG_COUNT
	.align		4
        /*004c*/ 	.byte	0x03, 0x1b
        /*004e*/ 	.short	0x00ff


	//----- nvinfo : EIATTR_MERCURY_ISA_VERSION
	.align		4
        /*0050*/ 	.byte	0x03, 0x5f
        /*0052*/ 	.short	0x0101


	//----- nvinfo : EIATTR_VRC_CTA_INIT_COUNT
	.align		4
        /*0054*/ 	.byte	0x02, 0x4a
	.zero		1
	.zero		1


	//----- nvinfo : EIATTR_EXIT_INSTR_OFFSETS
	.align		4
        /*0058*/ 	.byte	0x04, 0x1c
        /*005a*/ 	.short	(.L_17 - .L_16)


	//   ....[0]....
.L_16:
        /*005c*/ 	.word	0x00000010


	//----- nvinfo : EIATTR_CBANK_PARAM_SIZE
	.align		4
.L_17:
        /*0060*/ 	.byte	0x03, 0x19
        /*0062*/ 	.short	0x0018


	//----- nvinfo : EIATTR_PARAM_CBANK
	.align		4
        /*0064*/ 	.byte	0x04, 0x0a
        /*0066*/ 	.short	(.L_19 - .L_18)
	.align		4
.L_18:
        /*0068*/ 	.word	index@(.nv.constant0._Z9addKernelPcS_ii)
        /*006c*/ 	.short	0x0380
        /*006e*/ 	.short	0x0018


	//----- nvinfo : EIATTR_SW_WAR
	.align		4
.L_19:
        /*0070*/ 	.byte	0x04, 0x36
        /*0072*/ 	.short	(.L_21 - .L_20)
.L_20:
        /*0074*/ 	.word	0x00000008
.L_21:


//--------------------- .nv.callgraph             --------------------------
	.section	.nv.callgraph,"",@"SHT_CUDA_CALLGRAPH"
	.align	4
	.sectionentsize	8
	.align		4
        /*0000*/ 	.word	0x00000000
	.align		4
        /*0004*/ 	.word	0xffffffff
	.align		4
        /*0008*/ 	.word	0x00000000
	.align		4
        /*000c*/ 	.word	0xfffffffe
	.align		4
        /*0010*/ 	.word	0x00000000
	.align		4
        /*0014*/ 	.word	0xfffffffd
	.align		4
        /*0018*/ 	.word	0x00000000
	.align		4
        /*001c*/ 	.word	0xfffffffc


//--------------------- .text._Z9addKernelPcS_ii  --------------------------
	.section	.text._Z9addKernelPcS_ii,"ax",@progbits
	.align	128
        .global         _Z9addKernelPcS_ii
        .type           _Z9addKernelPcS_ii,@function
        .size           _Z9addKernelPcS_ii,(.L_x_1 - _Z9addKernelPcS_ii)
        .other          _Z9addKernelPcS_ii,@"STO_CUDA_ENTRY STV_DEFAULT"
_Z9addKernelPcS_ii:
.text._Z9addKernelPcS_ii:
[----:B------:R-:W-:Y:S01]  /*0000*/  LDC R1, c[0x0][0x37c] ;  /* 0x0000df00ff017b82 */ /* 0x000fe20000000800 */
[----:B------:R-:W-:Y:S05]  /*0010*/  EXIT ;  /* 0x000000000000794d */ /* 0x000fea0003800000 */
.L_x_0:
[----:B------:R-:W-:-:S00]  /*0020*/  BRA `(.L_x_0) ;  /* 0xfffffffc00fc7947 */ /* 0x000fc0000383ffff */
[----:B------:R-:W-:-:S00]  /*0030*/  NOP ;  /* 0x0000000000007918 */ /* 0x000fc00000000000 */
        /* <DEDUP_REMOVED lines=12> */
.L_x_1:


//--------------------- .nv.shared.reserved.0     --------------------------
	.section	.nv.shared.reserved.0,"aw",@nobits
	.weak		__nv_reservedSMEM_offset_0_alias
	.size		__nv_reservedSMEM_offset_0_alias, 0, 64
	.other		__nv_reservedSMEM_offset_0_alias,@"STO_CUDA_RESERVED_SHARED STV_DEFAULT"
__nv_reservedSMEM_offset_0_alias:
	.zero		0
	.zero		64


//--------------------- .nv.constant0._Z9addKernelPcS_ii --------------------------
	.section	.nv.constant0._Z9addKernelPcS_ii,"a",@progbits
	.sectionflags	@""
	.align	4
.nv.constant0._Z9addKernelPcS_ii:
	.zero		920


//--------------------- SYMBOLS --------------------------

	.type		.nv.reservedSmem.offset0,@object
	.size		.nv.reservedSmem.offset0,0x4
